//
// Generated by NVIDIA NVVM Compiler
//
// Compiler Build ID: CL-36424714
// Cuda compilation tools, release 13.0, V13.0.88
// Based on NVVM 20.0.0
//

.version 9.0
.target sm_100
.address_size 64

	// .globl	_ZN3cub18CUB_300001_SM_10006detail11EmptyKernelIvEEvv
.global .align 1 .b8 _ZN39_INTERNAL_5f34eafc_4_k_cu_a61b2011_77424cuda3std3__45__cpo5beginE[1];
.global .align 1 .b8 _ZN39_INTERNAL_5f34eafc_4_k_cu_a61b2011_77424cuda3std3__45__cpo3endE[1];
.global .align 1 .b8 _ZN39_INTERNAL_5f34eafc_4_k_cu_a61b2011_77424cuda3std3__45__cpo6cbeginE[1];
.global .align 1 .b8 _ZN39_INTERNAL_5f34eafc_4_k_cu_a61b2011_77424cuda3std3__45__cpo4cendE[1];
.global .align 1 .b8 _ZN39_INTERNAL_5f34eafc_4_k_cu_a61b2011_77424cuda3std3__45__cpo6rbeginE[1];
.global .align 1 .b8 _ZN39_INTERNAL_5f34eafc_4_k_cu_a61b2011_77424cuda3std3__45__cpo4rendE[1];
.global .align 1 .b8 _ZN39_INTERNAL_5f34eafc_4_k_cu_a61b2011_77424cuda3std3__45__cpo7crbeginE[1];
.global .align 1 .b8 _ZN39_INTERNAL_5f34eafc_4_k_cu_a61b2011_77424cuda3std3__45__cpo5crendE[1];
.global .align 1 .b8 _ZN39_INTERNAL_5f34eafc_4_k_cu_a61b2011_77424cuda3std3__441_GLOBAL__N__5f34eafc_4_k_cu_a61b2011_77426ignoreE[1];
.global .align 1 .b8 _ZN39_INTERNAL_5f34eafc_4_k_cu_a61b2011_77424cuda3std3__419piecewise_constructE[1];
.global .align 1 .b8 _ZN39_INTERNAL_5f34eafc_4_k_cu_a61b2011_77424cuda3std3__48in_placeE[1];
.global .align 1 .b8 _ZN39_INTERNAL_5f34eafc_4_k_cu_a61b2011_77424cuda3std3__420unreachable_sentinelE[1];
.global .align 1 .b8 _ZN39_INTERNAL_5f34eafc_4_k_cu_a61b2011_77424cuda3std3__47nulloptE[1];
.global .align 1 .b8 _ZN39_INTERNAL_5f34eafc_4_k_cu_a61b2011_77424cuda3std3__48unexpectE[1];
.global .align 1 .b8 _ZN39_INTERNAL_5f34eafc_4_k_cu_a61b2011_77424cuda3std6ranges3__45__cpo4swapE[1];
.global .align 1 .b8 _ZN39_INTERNAL_5f34eafc_4_k_cu_a61b2011_77424cuda3std6ranges3__45__cpo9iter_moveE[1];
.global .align 1 .b8 _ZN39_INTERNAL_5f34eafc_4_k_cu_a61b2011_77424cuda3std6ranges3__45__cpo5beginE[1];
.global .align 1 .b8 _ZN39_INTERNAL_5f34eafc_4_k_cu_a61b2011_77424cuda3std6ranges3__45__cpo3endE[1];
.global .align 1 .b8 _ZN39_INTERNAL_5f34eafc_4_k_cu_a61b2011_77424cuda3std6ranges3__45__cpo6cbeginE[1];
.global .align 1 .b8 _ZN39_INTERNAL_5f34eafc_4_k_cu_a61b2011_77424cuda3std6ranges3__45__cpo4cendE[1];
.global .align 1 .b8 _ZN39_INTERNAL_5f34eafc_4_k_cu_a61b2011_77424cuda3std6ranges3__45__cpo7advanceE[1];
.global .align 1 .b8 _ZN39_INTERNAL_5f34eafc_4_k_cu_a61b2011_77424cuda3std6ranges3__45__cpo9iter_swapE[1];
.global .align 1 .b8 _ZN39_INTERNAL_5f34eafc_4_k_cu_a61b2011_77424cuda3std6ranges3__45__cpo4nextE[1];
.global .align 1 .b8 _ZN39_INTERNAL_5f34eafc_4_k_cu_a61b2011_77424cuda3std6ranges3__45__cpo4prevE[1];
.global .align 1 .b8 _ZN39_INTERNAL_5f34eafc_4_k_cu_a61b2011_77424cuda3std6ranges3__45__cpo4dataE[1];
.global .align 1 .b8 _ZN39_INTERNAL_5f34eafc_4_k_cu_a61b2011_77424cuda3std6ranges3__45__cpo5cdataE[1];
.global .align 1 .b8 _ZN39_INTERNAL_5f34eafc_4_k_cu_a61b2011_77424cuda3std6ranges3__45__cpo4sizeE[1];
.global .align 1 .b8 _ZN39_INTERNAL_5f34eafc_4_k_cu_a61b2011_77424cuda3std6ranges3__45__cpo5ssizeE[1];
.global .align 1 .b8 _ZN39_INTERNAL_5f34eafc_4_k_cu_a61b2011_77424cuda3std6ranges3__45__cpo8distanceE[1];
.global .align 1 .b8 _ZN39_INTERNAL_5f34eafc_4_k_cu_a61b2011_77426thrust24THRUST_300001_SM_1000_NS8cuda_cub3parE[1];
.global .align 1 .b8 _ZN39_INTERNAL_5f34eafc_4_k_cu_a61b2011_77426thrust24THRUST_300001_SM_1000_NS8cuda_cub10par_nosyncE[1];
.global .align 1 .b8 _ZN39_INTERNAL_5f34eafc_4_k_cu_a61b2011_77426thrust24THRUST_300001_SM_1000_NS6system6detail10sequential3seqE[1];
.global .align 1 .b8 _ZN39_INTERNAL_5f34eafc_4_k_cu_a61b2011_77426thrust24THRUST_300001_SM_1000_NS6system3cpp3parE[1];
.global .align 1 .b8 _ZN39_INTERNAL_5f34eafc_4_k_cu_a61b2011_77426thrust24THRUST_300001_SM_1000_NS12placeholders2_1E[1];
.global .align 1 .b8 _ZN39_INTERNAL_5f34eafc_4_k_cu_a61b2011_77426thrust24THRUST_300001_SM_1000_NS12placeholders2_2E[1];
.global .align 1 .b8 _ZN39_INTERNAL_5f34eafc_4_k_cu_a61b2011_77426thrust24THRUST_300001_SM_1000_NS12placeholders2_3E[1];
.global .align 1 .b8 _ZN39_INTERNAL_5f34eafc_4_k_cu_a61b2011_77426thrust24THRUST_300001_SM_1000_NS12placeholders2_4E[1];
.global .align 1 .b8 _ZN39_INTERNAL_5f34eafc_4_k_cu_a61b2011_77426thrust24THRUST_300001_SM_1000_NS12placeholders2_5E[1];
.global .align 1 .b8 _ZN39_INTERNAL_5f34eafc_4_k_cu_a61b2011_77426thrust24THRUST_300001_SM_1000_NS12placeholders2_6E[1];
.global .align 1 .b8 _ZN39_INTERNAL_5f34eafc_4_k_cu_a61b2011_77426thrust24THRUST_300001_SM_1000_NS12placeholders2_7E[1];
.global .align 1 .b8 _ZN39_INTERNAL_5f34eafc_4_k_cu_a61b2011_77426thrust24THRUST_300001_SM_1000_NS12placeholders2_8E[1];
.global .align 1 .b8 _ZN39_INTERNAL_5f34eafc_4_k_cu_a61b2011_77426thrust24THRUST_300001_SM_1000_NS12placeholders2_9E[1];
.global .align 1 .b8 _ZN39_INTERNAL_5f34eafc_4_k_cu_a61b2011_77426thrust24THRUST_300001_SM_1000_NS12placeholders3_10E[1];
.global .align 1 .b8 _ZN39_INTERNAL_5f34eafc_4_k_cu_a61b2011_77426thrust24THRUST_300001_SM_1000_NS3seqE[1];
.global .align 1 .b8 _ZN39_INTERNAL_5f34eafc_4_k_cu_a61b2011_77426thrust24THRUST_300001_SM_1000_NS6deviceE[1];

.visible .entry _ZN3cub18CUB_300001_SM_10006detail11EmptyKernelIvEEvv()
{


	ret;

}


// ===== COMPILED SASS (sm_100) =====

	.target	sm_100

	.elftype	@"ET_EXEC"


//--------------------- .note.nv.tkinfo           --------------------------
	.section	.note.nv.tkinfo,"",@"SHT_NOTE"
	.sectionflags	@"SHF_NOTE_NV_TKINFO"
	.tkinfo
        /*0018*/ 	.word	0x00000002
        /*0030*/ 	.string	""
        /*0030*/ 	.string	"ptxas"
        /*0030*/ 	.string	"Cuda compilation tools, release 13.0, V13.0.88"
        /*0030*/ 	.string	"Build cuda_13.0.r13.0/compiler.36424714_0"
        /*0030*/ 	.string	"-arch sm_100 -m 64 "



//--------------------- .note.nv.cuinfo           --------------------------
	.section	.note.nv.cuinfo,"",@"SHT_NOTE"
	.sectionflags	@"SHF_NOTE_NV_CUINFO"
        /*0018*/ 	.short	0x0002
        /*001a*/ 	.short	0x0064
        /*001c*/ 	.short	0x0082
	.zero		2


//--------------------- .nv.info                  --------------------------
	.section	.nv.info,"",@"SHT_CUDA_INFO"
	.align	4


	//----- nvinfo : EIATTR_REGCOUNT
	.align		4
        /*0000*/ 	.byte	0x04, 0x2f
        /*0002*/ 	.short	(.L_46 - .L_45)
	.align		4
.L_45:
        /*0004*/ 	.word	index@(_ZN3cub18CUB_300001_SM_10006detail11EmptyKernelIvEEvv)
        /*0008*/ 	.word	0x00000004


	//----- nvinfo : EIATTR_FRAME_SIZE
	.align		4
.L_46:
        /*000c*/ 	.byte	0x04, 0x11
        /*000e*/ 	.short	(.L_48 - .L_47)
	.align		4
.L_47:
        /*0010*/ 	.word	index@(_ZN3cub18CUB_300001_SM_10006detail11EmptyKernelIvEEvv)
        /*0014*/ 	.word	0x00000000


	//----- nvinfo : EIATTR_MIN_STACK_SIZE
	.align		4
.L_48:
        /*0018*/ 	.byte	0x04, 0x12
        /*001a*/ 	.short	(.L_50 - .L_49)
	.align		4
.L_49:
        /*001c*/ 	.word	index@(_ZN3cub18CUB_300001_SM_10006detail11EmptyKernelIvEEvv)
        /*0020*/ 	.word	0x00000000
.L_50:


//--------------------- .nv.compat                --------------------------
	.section	.nv.compat,"",@"SHT_CUDA_COMPAT_INFO"
	.align	4
        /*0000*/ 	.byte	0x02, 0x09, 0x00, 0x00, 0x02, 0x02, 0x01, 0x00, 0x02, 0x05, 0x05, 0x00, 0x03, 0x07, 0x01, 0x01
        /*0010*/ 	.byte	0x02, 0x03, 0x00, 0x00, 0x02, 0x06, 0x01, 0x00, 0x04, 0x0b, 0x08, 0x00, 0x09, 0x00, 0x00, 0x00
        /*0020*/ 	.byte	0x00, 0x00, 0x00, 0x00


//--------------------- .nv.info._ZN3cub18CUB_300001_SM_10006detail11EmptyKernelIvEEvv --------------------------
	.section	.nv.info._ZN3cub18CUB_300001_SM_10006detail11EmptyKernelIvEEvv,"",@"SHT_CUDA_INFO"
	.sectionflags	@""
	.align	4


	//----- nvinfo : EIATTR_CUDA_API_VERSION
	.align		4
        /*0000*/ 	.byte	0x04, 0x37
        /*0002*/ 	.short	(.L_52 - .L_51)
.L_51:
        /*0004*/ 	.word	0x00000082


	//----- nvinfo : EIATTR_SPARSE_MMA_MASK
	.align		4
.L_52:
        /*0008*/ 	.byte	0x03, 0x50
        /*000a*/ 	.short	0x0000


	//----- nvinfo : EIATTR_MAXREG_COUNT
	.align		4
        /*000c*/ 	.byte	0x03, 0x1b
        /*000e*/ 	.short	0x00ff


	//----- nvinfo : EIATTR_MERCURY_ISA_VERSION
	.align		4
        /*0010*/ 	.byte	0x03, 0x5f
        /*0012*/ 	.short	0x0101


	//----- nvinfo : EIATTR_VRC_CTA_INIT_COUNT
	.align		4
        /*0014*/ 	.byte	0x02, 0x4a
	.zero		1
	.zero		1


	//----- nvinfo : EIATTR_EXIT_INSTR_OFFSETS
	.align		4
        /*0018*/ 	.byte	0x04, 0x1c
        /*001a*/ 	.short	(.L_54 - .L_53)


	//   ....[0]....
.L_53:
        /*001c*/ 	.word	0x00000010


	//----- nvinfo : EIATTR_SW_WAR
	.align		4
.L_54:
        /*0020*/ 	.byte	0x04, 0x36
        /*0022*/ 	.short	(.L_56 - .L_55)
.L_55:
        /*0024*/ 	.word	0x00000008
.L_56:


//--------------------- .nv.callgraph             --------------------------
	.section	.nv.callgraph,"",@"SHT_CUDA_CALLGRAPH"
	.align	4
	.sectionentsize	8
	.align		4
        /*0000*/ 	.word	0x00000000
	.align		4
        /*0004*/ 	.word	0xffffffff
	.align		4
        /*0008*/ 	.word	0x00000000
	.align		4
        /*000c*/ 	.word	0xfffffffe
	.align		4
        /*0010*/ 	.word	0x00000000
	.align		4
        /*0014*/ 	.word	0xfffffffd
	.align		4
        /*0018*/ 	.word	0x00000000
	.align		4
        /*001c*/ 	.word	0xfffffffc


//--------------------- .nv.constant4             --------------------------
	.section	.nv.constant4,"a",@progbits
	.align	8
	.align		8
.nv.constant4:
        /*0000*/ 	.dword	_ZN39_INTERNAL_5f34eafc_4_k_cu_a61b2011_79214cuda3std3__45__cpo5beginE
	.align		8
        /*0008*/ 	.dword	_ZN39_INTERNAL_5f34eafc_4_k_cu_a61b2011_79214cuda3std3__45__cpo3endE
	.align		8
        /*0010*/ 	.dword	_ZN39_INTERNAL_5f34eafc_4_k_cu_a61b2011_79214cuda3std3__45__cpo6cbeginE
	.align		8
        /*0018*/ 	.dword	_ZN39_INTERNAL_5f34eafc_4_k_cu_a61b2011_79214cuda3std3__45__cpo4cendE
	.align		8
        /*0020*/ 	.dword	_ZN39_INTERNAL_5f34eafc_4_k_cu_a61b2011_79214cuda3std3__45__cpo6rbeginE
	.align		8
        /*0028*/ 	.dword	_ZN39_INTERNAL_5f34eafc_4_k_cu_a61b2011_79214cuda3std3__45__cpo4rendE
	.align		8
        /*0030*/ 	.dword	_ZN39_INTERNAL_5f34eafc_4_k_cu_a61b2011_79214cuda3std3__45__cpo7crbeginE
	.align		8
        /*0038*/ 	.dword	_ZN39_INTERNAL_5f34eafc_4_k_cu_a61b2011_79214cuda3std3__45__cpo5crendE
	.align		8
        /*0040*/ 	.dword	_ZN39_INTERNAL_5f34eafc_4_k_cu_a61b2011_79214cuda3std3__441_GLOBAL__N__5f34eafc_4_k_cu_a61b2011_79216ignoreE
	.align		8
        /*0048*/ 	.dword	_ZN39_INTERNAL_5f34eafc_4_k_cu_a61b2011_79214cuda3std3__419piecewise_constructE
	.align		8
        /*0050*/ 	.dword	_ZN39_INTERNAL_5f34eafc_4_k_cu_a61b2011_79214cuda3std3__48in_placeE
	.align		8
        /*0058*/ 	.dword	_ZN39_INTERNAL_5f34eafc_4_k_cu_a61b2011_79214cuda3std3__420unreachable_sentinelE
	.align		8
        /*0060*/ 	.dword	_ZN39_INTERNAL_5f34eafc_4_k_cu_a61b2011_79214cuda3std3__47nulloptE
	.align		8
        /*0068*/ 	.dword	_ZN39_INTERNAL_5f34eafc_4_k_cu_a61b2011_79214cuda3std3__48unexpectE
	.align		8
        /*0070*/ 	.dword	_ZN39_INTERNAL_5f34eafc_4_k_cu_a61b2011_79214cuda3std6ranges3__45__cpo4swapE
	.align		8
        /*0078*/ 	.dword	_ZN39_INTERNAL_5f34eafc_4_k_cu_a61b2011_79214cuda3std6ranges3__45__cpo9iter_moveE
	.align		8
        /*0080*/ 	.dword	_ZN39_INTERNAL_5f34eafc_4_k_cu_a61b2011_79214cuda3std6ranges3__45__cpo5beginE
	.align		8
        /*0088*/ 	.dword	_ZN39_INTERNAL_5f34eafc_4_k_cu_a61b2011_79214cuda3std6ranges3__45__cpo3endE
	.align		8
        /*0090*/ 	.dword	_ZN39_INTERNAL_5f34eafc_4_k_cu_a61b2011_79214cuda3std6ranges3__45__cpo6cbeginE
	.align		8
        /*0098*/ 	.dword	_ZN39_INTERNAL_5f34eafc_4_k_cu_a61b2011_79214cuda3std6ranges3__45__cpo4cendE
	.align		8
        /*00a0*/ 	.dword	_ZN39_INTERNAL_5f34eafc_4_k_cu_a61b2011_79214cuda3std6ranges3__45__cpo7advanceE
	.align		8
        /*00a8*/ 	.dword	_ZN39_INTERNAL_5f34eafc_4_k_cu_a61b2011_79214cuda3std6ranges3__45__cpo9iter_swapE
	.align		8
        /*00b0*/ 	.dword	_ZN39_INTERNAL_5f34eafc_4_k_cu_a61b2011_79214cuda3std6ranges3__45__cpo4nextE
	.align		8
        /*00b8*/ 	.dword	_ZN39_INTERNAL_5f34eafc_4_k_cu_a61b2011_79214cuda3std6ranges3__45__cpo4prevE
	.align		8
        /*00c0*/ 	.dword	_ZN39_INTERNAL_5f34eafc_4_k_cu_a61b2011_79214cuda3std6ranges3__45__cpo4dataE
	.align		8
        /*00c8*/ 	.dword	_ZN39_INTERNAL_5f34eafc_4_k_cu_a61b2011_79214cuda3std6ranges3__45__cpo5cdataE
	.align		8
        /*00d0*/ 	.dword	_ZN39_INTERNAL_5f34eafc_4_k_cu_a61b2011_79214cuda3std6ranges3__45__cpo4sizeE
	.align		8
        /*00d8*/ 	.dword	_ZN39_INTERNAL_5f34eafc_4_k_cu_a61b2011_79214cuda3std6ranges3__45__cpo5ssizeE
	.align		8
        /*00e0*/ 	.dword	_ZN39_INTERNAL_5f34eafc_4_k_cu_a61b2011_79214cuda3std6ranges3__45__cpo8distanceE
	.align		8
        /*00e8*/ 	.dword	_ZN39_INTERNAL_5f34eafc_4_k_cu_a61b2011_79216thrust24THRUST_300001_SM_1000_NS8cuda_cub3parE
	.align		8
        /*00f0*/ 	.dword	_ZN39_INTERNAL_5f34eafc_4_k_cu_a61b2011_79216thrust24THRUST_300001_SM_1000_NS8cuda_cub10par_nosyncE
	.align		8
        /*00f8*/ 	.dword	_ZN39_INTERNAL_5f34eafc_4_k_cu_a61b2011_79216thrust24THRUST_300001_SM_1000_NS6system6detail10sequential3seqE
	.align		8
        /*0100*/ 	.dword	_ZN39_INTERNAL_5f34eafc_4_k_cu_a61b2011_79216thrust24THRUST_300001_SM_1000_NS6system3cpp3parE
	.align		8
        /*0108*/ 	.dword	_ZN39_INTERNAL_5f34eafc_4_k_cu_a61b2011_79216thrust24THRUST_300001_SM_1000_NS12placeholders2_1E
	.align		8
        /*0110*/ 	.dword	_ZN39_INTERNAL_5f34eafc_4_k_cu_a61b2011_79216thrust24THRUST_300001_SM_1000_NS12placeholders2_2E
	.align		8
        /*0118*/ 	.dword	_ZN39_INTERNAL_5f34eafc_4_k_cu_a61b2011_79216thrust24THRUST_300001_SM_1000_NS12placeholders2_3E
	.align		8
        /*0120*/ 	.dword	_ZN39_INTERNAL_5f34eafc_4_k_cu_a61b2011_79216thrust24THRUST_300001_SM_1000_NS12placeholders2_4E
	.align		8
        /*0128*/ 	.dword	_ZN39_INTERNAL_5f34eafc_4_k_cu_a61b2011_79216thrust24THRUST_300001_SM_1000_NS12placeholders2_5E
	.align		8
        /*0130*/ 	.dword	_ZN39_INTERNAL_5f34eafc_4_k_cu_a61b2011_79216thrust24THRUST_300001_SM_1000_NS12placeholders2_6E
	.align		8
        /*0138*/ 	.dword	_ZN39_INTERNAL_5f34eafc_4_k_cu_a61b2011_79216thrust24THRUST_300001_SM_1000_NS12placeholders2_7E
	.align		8
        /*0140*/ 	.dword	_ZN39_INTERNAL_5f34eafc_4_k_cu_a61b2011_79216thrust24THRUST_300001_SM_1000_NS12placeholders2_8E
	.align		8
        /*0148*/ 	.dword	_ZN39_INTERNAL_5f34eafc_4_k_cu_a61b2011_79216thrust24THRUST_300001_SM_1000_NS12placeholders2_9E
	.align		8
        /*0150*/ 	.dword	_ZN39_INTERNAL_5f34eafc_4_k_cu_a61b2011_79216thrust24THRUST_300001_SM_1000_NS12placeholders3_10E
	.align		8
        /*0158*/ 	.dword	_ZN39_INTERNAL_5f34eafc_4_k_cu_a61b2011_79216thrust24THRUST_300001_SM_1000_NS3seqE
	.align		8
        /*0160*/ 	.dword	_ZN39_INTERNAL_5f34eafc_4_k_cu_a61b2011_79216thrust24THRUST_300001_SM_1000_NS6deviceE


//--------------------- .text._ZN3cub18CUB_300001_SM_10006detail11EmptyKernelIvEEvv --------------------------
	.section	.text._ZN3cub18CUB_300001_SM_10006detail11EmptyKernelIvEEvv,"ax",@progbits
	.align	128
        .global         _ZN3cub18CUB_300001_SM_10006detail11EmptyKernelIvEEvv
        .type           _ZN3cub18CUB_300001_SM_10006detail11EmptyKernelIvEEvv,@function
        .size           _ZN3cub18CUB_300001_SM_10006detail11EmptyKernelIvEEvv,(.L_x_1 - _ZN3cub18CUB_300001_SM_10006detail11EmptyKernelIvEEvv)
        .other          _ZN3cub18CUB_300001_SM_10006detail11EmptyKernelIvEEvv,@"STO_CUDA_ENTRY STV_DEFAULT"
_ZN3cub18CUB_300001_SM_10006detail11EmptyKernelIvEEvv:
.text._ZN3cub18CUB_300001_SM_10006detail11EmptyKernelIvEEvv:
[----:B------:R-:W-:Y:S01]  /*0000*/  LDC R1, c[0x0][0x37c] ;  /* 0x0000df00ff017b82 */ /* 0x000fe20000000800 */
[----:B------:R-:W-:Y:S05]  /*0010*/  EXIT ;  /* 0x000000000000794d */ /* 0x000fea0003800000 */
.L_x_0:
[----:B------:R-:W-:-:S00]  /*0020*/  BRA `(.L_x_0) ;  /* 0xfffffffc00fc7947 */ /* 0x000fc0000383ffff */
[----:B------:R-:W-:-:S00]  /*0030*/  NOP ;  /* 0x0000000000007918 */ /* 0x000fc00000000000 */
        /* <DEDUP_REMOVED lines=12> */
.L_x_1:


//--------------------- .nv.shared.reserved.0     --------------------------
	.section	.nv.shared.reserved.0,"aw",@nobits
	.weak		__nv_reservedSMEM_offset_0_alias
	.size		__nv_reservedSMEM_offset_0_alias, 0, 64
	.other		__nv_reservedSMEM_offset_0_alias,@"STO_CUDA_RESERVED_SHARED STV_DEFAULT"
__nv_reservedSMEM_offset_0_alias:
	.zero		0
	.zero		64


//--------------------- .nv.global                --------------------------
	.section	.nv.global,"aw",@nobits
.nv.global:
	.type		_ZN39_INTERNAL_5f34eafc_4_k_cu_a61b2011_79216thrust24THRUST_300001_SM_1000_NS12placeholders2_8E,@object
	.size		_ZN39_INTERNAL_5f34eafc_4_k_cu_a61b2011_79216thrust24THRUST_300001_SM_1000_NS12placeholders2_8E,(_ZN39_INTERNAL_5f34eafc_4_k_cu_a61b2011_79214cuda3std3__441_GLOBAL__N__5f34eafc_4_k_cu_a61b2011_79216ignoreE - _ZN39_INTERNAL_5f34eafc_4_k_cu_a61b2011_79216thrust24THRUST_300001_SM_1000_NS12placeholders2_8E)
_ZN39_INTERNAL_5f34eafc_4_k_cu_a61b2011_79216thrust24THRUST_300001_SM_1000_NS12placeholders2_8E:
	.zero		1
	.type		_ZN39_INTERNAL_5f34eafc_4_k_cu_a61b2011_79214cuda3std3__441_GLOBAL__N__5f34eafc_4_k_cu_a61b2011_79216ignoreE,@object
	.size		_ZN39_INTERNAL_5f34eafc_4_k_cu_a61b2011_79214cuda3std3__441_GLOBAL__N__5f34eafc_4_k_cu_a61b2011_79216ignoreE,(_ZN39_INTERNAL_5f34eafc_4_k_cu_a61b2011_79214cuda3std6ranges3__45__cpo4dataE - _ZN39_INTERNAL_5f34eafc_4_k_cu_a61b2011_79214cuda3std3__441_GLOBAL__N__5f34eafc_4_k_cu_a61b2011_79216ignoreE)
_ZN39_INTERNAL_5f34eafc_4_k_cu_a61b2011_79214cuda3std3__441_GLOBAL__N__5f34eafc_4_k_cu_a61b2011_79216ignoreE:
	.zero		1
	.type		_ZN39_INTERNAL_5f34eafc_4_k_cu_a61b2011_79214cuda3std6ranges3__45__cpo4dataE,@object
	.size		_ZN39_INTERNAL_5f34eafc_4_k_cu_a61b2011_79214cuda3std6ranges3__45__cpo4dataE,(_ZN39_INTERNAL_5f34eafc_4_k_cu_a61b2011_79216thrust24THRUST_300001_SM_1000_NS6system3cpp3parE - _ZN39_INTERNAL_5f34eafc_4_k_cu_a61b2011_79214cuda3std6ranges3__45__cpo4dataE)
_ZN39_INTERNAL_5f34eafc_4_k_cu_a61b2011_79214cuda3std6ranges3__45__cpo4dataE:
	.zero		1
	.type		_ZN39_INTERNAL_5f34eafc_4_k_cu_a61b2011_79216thrust24THRUST_300001_SM_1000_NS6system3cpp3parE,@object
	.size		_ZN39_INTERNAL_5f34eafc_4_k_cu_a61b2011_79216thrust24THRUST_300001_SM_1000_NS6system3cpp3parE,(_ZN39_INTERNAL_5f34eafc_4_k_cu_a61b2011_79214cuda3std3__45__cpo5beginE - _ZN39_INTERNAL_5f34eafc_4_k_cu_a61b2011_79216thrust24THRUST_300001_SM_1000_NS6system3cpp3parE)
_ZN39_INTERNAL_5f34eafc_4_k_cu_a61b2011_79216thrust24THRUST_300001_SM_1000_NS6system3cpp3parE:
	.zero		1
	.type		_ZN39_INTERNAL_5f34eafc_4_k_cu_a61b2011_79214cuda3std3__45__cpo5beginE,@object
	.size		_ZN39_INTERNAL_5f34eafc_4_k_cu_a61b2011_79214cuda3std3__45__cpo5beginE,(_ZN39_INTERNAL_5f34eafc_4_k_cu_a61b2011_79214cuda3std6ranges3__45__cpo5beginE - _ZN39_INTERNAL_5f34eafc_4_k_cu_a61b2011_79214cuda3std3__45__cpo5beginE)
_ZN39_INTERNAL_5f34eafc_4_k_cu_a61b2011_79214cuda3std3__45__cpo5beginE:
	.zero		1
	.type		_ZN39_INTERNAL_5f34eafc_4_k_cu_a61b2011_79214cuda3std6ranges3__45__cpo5beginE,@object
	.size		_ZN39_INTERNAL_5f34eafc_4_k_cu_a61b2011_79214cuda3std6ranges3__45__cpo5beginE,(_ZN39_INTERNAL_5f34eafc_4_k_cu_a61b2011_79216thrust24THRUST_300001_SM_1000_NS6deviceE - _ZN39_INTERNAL_5f34eafc_4_k_cu_a61b2011_79214cuda3std6ranges3__45__cpo5beginE)
_ZN39_INTERNAL_5f34eafc_4_k_cu_a61b2011_79214cuda3std6ranges3__45__cpo5beginE:
	.zero		1
	.type		_ZN39_INTERNAL_5f34eafc_4_k_cu_a61b2011_79216thrust24THRUST_300001_SM_1000_NS6deviceE,@object
	.size		_ZN39_INTERNAL_5f34eafc_4_k_cu_a61b2011_79216thrust24THRUST_300001_SM_1000_NS6deviceE,(_ZN39_INTERNAL_5f34eafc_4_k_cu_a61b2011_79214cuda3std3__47nulloptE - _ZN39_INTERNAL_5f34eafc_4_k_cu_a61b2011_79216thrust24THRUST_300001_SM_1000_NS6deviceE)
_ZN39_INTERNAL_5f34eafc_4_k_cu_a61b2011_79216thrust24THRUST_300001_SM_1000_NS6deviceE:
	.zero		1
	.type		_ZN39_INTERNAL_5f34eafc_4_k_cu_a61b2011_79214cuda3std3__47nulloptE,@object
	.size		_ZN39_INTERNAL_5f34eafc_4_k_cu_a61b2011_79214cuda3std3__47nulloptE,(_ZN39_INTERNAL_5f34eafc_4_k_cu_a61b2011_79214cuda3std6ranges3__45__cpo8distanceE - _ZN39_INTERNAL_5f34eafc_4_k_cu_a61b2011_79214cuda3std3__47nulloptE)
_ZN39_INTERNAL_5f34eafc_4_k_cu_a61b2011_79214cuda3std3__47nulloptE:
	.zero		1
	.type		_ZN39_INTERNAL_5f34eafc_4_k_cu_a61b2011_79214cuda3std6ranges3__45__cpo8distanceE,@object
	.size		_ZN39_INTERNAL_5f34eafc_4_k_cu_a61b2011_79214cuda3std6ranges3__45__cpo8distanceE,(_ZN39_INTERNAL_5f34eafc_4_k_cu_a61b2011_79216thrust24THRUST_300001_SM_1000_NS12placeholders2_4E - _ZN39_INTERNAL_5f34eafc_4_k_cu_a61b2011_79214cuda3std6ranges3__45__cpo8distanceE)
_ZN39_INTERNAL_5f34eafc_4_k_cu_a61b2011_79214cuda3std6ranges3__45__cpo8distanceE:
	.zero		1
	.type		_ZN39_INTERNAL_5f34eafc_4_k_cu_a61b2011_79216thrust24THRUST_300001_SM_1000_NS12placeholders2_4E,@object
	.size		_ZN39_INTERNAL_5f34eafc_4_k_cu_a61b2011_79216thrust24THRUST_300001_SM_1000_NS12placeholders2_4E,(_ZN39_INTERNAL_5f34eafc_4_k_cu_a61b2011_79214cuda3std3__45__cpo6rbeginE - _ZN39_INTERNAL_5f34eafc_4_k_cu_a61b2011_79216thrust24THRUST_300001_SM_1000_NS12placeholders2_4E)
_ZN39_INTERNAL_5f34eafc_4_k_cu_a61b2011_79216thrust24THRUST_300001_SM_1000_NS12placeholders2_4E:
	.zero		1
	.type		_ZN39_INTERNAL_5f34eafc_4_k_cu_a61b2011_79214cuda3std3__45__cpo6rbeginE,@object
	.size		_ZN39_INTERNAL_5f34eafc_4_k_cu_a61b2011_79214cuda3std3__45__cpo6rbeginE,(_ZN39_INTERNAL_5f34eafc_4_k_cu_a61b2011_79214cuda3std6ranges3__45__cpo7advanceE - _ZN39_INTERNAL_5f34eafc_4_k_cu_a61b2011_79214cuda3std3__45__cpo6rbeginE)
_ZN39_INTERNAL_5f34eafc_4_k_cu_a61b2011_79214cuda3std3__45__cpo6rbeginE:
	.zero		1
	.type		_ZN39_INTERNAL_5f34eafc_4_k_cu_a61b2011_79214cuda3std6ranges3__45__cpo7advanceE,@object
	.size		_ZN39_INTERNAL_5f34eafc_4_k_cu_a61b2011_79214cuda3std6ranges3__45__cpo7advanceE,(_ZN39_INTERNAL_5f34eafc_4_k_cu_a61b2011_79216thrust24THRUST_300001_SM_1000_NS12placeholders3_10E - _ZN39_INTERNAL_5f34eafc_4_k_cu_a61b2011_79214cuda3std6ranges3__45__cpo7advanceE)
_ZN39_INTERNAL_5f34eafc_4_k_cu_a61b2011_79214cuda3std6ranges3__45__cpo7advanceE:
	.zero		1
	.type		_ZN39_INTERNAL_5f34eafc_4_k_cu_a61b2011_79216thrust24THRUST_300001_SM_1000_NS12placeholders3_10E,@object
	.size		_ZN39_INTERNAL_5f34eafc_4_k_cu_a61b2011_79216thrust24THRUST_300001_SM_1000_NS12placeholders3_10E,(_ZN39_INTERNAL_5f34eafc_4_k_cu_a61b2011_79214cuda3std3__48in_placeE - _ZN39_INTERNAL_5f34eafc_4_k_cu_a61b2011_79216thrust24THRUST_300001_SM_1000_NS12placeholders3_10E)
_ZN39_INTERNAL_5f34eafc_4_k_cu_a61b2011_79216thrust24THRUST_300001_SM_1000_NS12placeholders3_10E:
	.zero		1
	.type		_ZN39_INTERNAL_5f34eafc_4_k_cu_a61b2011_79214cuda3std3__48in_placeE,@object
	.size		_ZN39_INTERNAL_5f34eafc_4_k_cu_a61b2011_79214cuda3std3__48in_placeE,(_ZN39_INTERNAL_5f34eafc_4_k_cu_a61b2011_79214cuda3std6ranges3__45__cpo4sizeE - _ZN39_INTERNAL_5f34eafc_4_k_cu_a61b2011_79214cuda3std3__48in_placeE)
_ZN39_INTERNAL_5f34eafc_4_k_cu_a61b2011_79214cuda3std3__48in_placeE:
	.zero		1
	.type		_ZN39_INTERNAL_5f34eafc_4_k_cu_a61b2011_79214cuda3std6ranges3__45__cpo4sizeE,@object
	.size		_ZN39_INTERNAL_5f34eafc_4_k_cu_a61b2011_79214cuda3std6ranges3__45__cpo4sizeE,(_ZN39_INTERNAL_5f34eafc_4_k_cu_a61b2011_79216thrust24THRUST_300001_SM_1000_NS12placeholders2_2E - _ZN39_INTERNAL_5f34eafc_4_k_cu_a61b2011_79214cuda3std6ranges3__45__cpo4sizeE)
_ZN39_INTERNAL_5f34eafc_4_k_cu_a61b2011_79214cuda3std6ranges3__45__cpo4sizeE:
	.zero		1
	.type		_ZN39_INTERNAL_5f34eafc_4_k_cu_a61b2011_79216thrust24THRUST_300001_SM_1000_NS12placeholders2_2E,@object
	.size		_ZN39_INTERNAL_5f34eafc_4_k_cu_a61b2011_79216thrust24THRUST_300001_SM_1000_NS12placeholders2_2E,(_ZN39_INTERNAL_5f34eafc_4_k_cu_a61b2011_79214cuda3std3__45__cpo6cbeginE - _ZN39_INTERNAL_5f34eafc_4_k_cu_a61b2011_79216thrust24THRUST_300001_SM_1000_NS12placeholders2_2E)
_ZN39_INTERNAL_5f34eafc_4_k_cu_a61b2011_79216thrust24THRUST_300001_SM_1000_NS12placeholders2_2E:
	.zero		1
	.type		_ZN39_INTERNAL_5f34eafc_4_k_cu_a61b2011_79214cuda3std3__45__cpo6cbeginE,@object
	.size		_ZN39_INTERNAL_5f34eafc_4_k_cu_a61b2011_79214cuda3std3__45__cpo6cbeginE,(_ZN39_INTERNAL_5f34eafc_4_k_cu_a61b2011_79214cuda3std6ranges3__45__cpo6cbeginE - _ZN39_INTERNAL_5f34eafc_4_k_cu_a61b2011_79214cuda3std3__45__cpo6cbeginE)
_ZN39_INTERNAL_5f34eafc_4_k_cu_a61b2011_79214cuda3std3__45__cpo6cbeginE:
	.zero		1
	.type		_ZN39_INTERNAL_5f34eafc_4_k_cu_a61b2011_79214cuda3std6ranges3__45__cpo6cbeginE,@object
	.size		_ZN39_INTERNAL_5f34eafc_4_k_cu_a61b2011_79214cuda3std6ranges3__45__cpo6cbeginE,(_ZN39_INTERNAL_5f34eafc_4_k_cu_a61b2011_79216thrust24THRUST_300001_SM_1000_NS12placeholders2_6E - _ZN39_INTERNAL_5f34eafc_4_k_cu_a61b2011_79214cuda3std6ranges3__45__cpo6cbeginE)
_ZN39_INTERNAL_5f34eafc_4_k_cu_a61b2011_79214cuda3std6ranges3__45__cpo6cbeginE:
	.zero		1
	.type		_ZN39_INTERNAL_5f34eafc_4_k_cu_a61b2011_79216thrust24THRUST_300001_SM_1000_NS12placeholders2_6E,@object
	.size		_ZN39_INTERNAL_5f34eafc_4_k_cu_a61b2011_79216thrust24THRUST_300001_SM_1000_NS12placeholders2_6E,(_ZN39_INTERNAL_5f34eafc_4_k_cu_a61b2011_79214cuda3std3__45__cpo7crbeginE - _ZN39_INTERNAL_5f34eafc_4_k_cu_a61b2011_79216thrust24THRUST_300001_SM_1000_NS12placeholders2_6E)
_ZN39_INTERNAL_5f34eafc_4_k_cu_a61b2011_79216thrust24THRUST_300001_SM_1000_NS12placeholders2_6E:
	.zero		1
	.type		_ZN39_INTERNAL_5f34eafc_4_k_cu_a61b2011_79214cuda3std3__45__cpo7crbeginE,@object
	.size		_ZN39_INTERNAL_5f34eafc_4_k_cu_a61b2011_79214cuda3std3__45__cpo7crbeginE,(_ZN39_INTERNAL_5f34eafc_4_k_cu_a61b2011_79214cuda3std6ranges3__45__cpo4nextE - _ZN39_INTERNAL_5f34eafc_4_k_cu_a61b2011_79214cuda3std3__45__cpo7crbeginE)
_ZN39_INTERNAL_5f34eafc_4_k_cu_a61b2011_79214cuda3std3__45__cpo7crbeginE:
	.zero		1
	.type		_ZN39_INTERNAL_5f34eafc_4_k_cu_a61b2011_79214cuda3std6ranges3__45__cpo4nextE,@object
	.size		_ZN39_INTERNAL_5f34eafc_4_k_cu_a61b2011_79214cuda3std6ranges3__45__cpo4nextE,(_ZN39_INTERNAL_5f34eafc_4_k_cu_a61b2011_79214cuda3std6ranges3__45__cpo4swapE - _ZN39_INTERNAL_5f34eafc_4_k_cu_a61b2011_79214cuda3std6ranges3__45__cpo4nextE)
_ZN39_INTERNAL_5f34eafc_4_k_cu_a61b2011_79214cuda3std6ranges3__45__cpo4nextE:
	.zero		1
	.type		_ZN39_INTERNAL_5f34eafc_4_k_cu_a61b2011_79214cuda3std6ranges3__45__cpo4swapE,@object
	.size		_ZN39_INTERNAL_5f34eafc_4_k_cu_a61b2011_79214cuda3std6ranges3__45__cpo4swapE,(_ZN39_INTERNAL_5f34eafc_4_k_cu_a61b2011_79216thrust24THRUST_300001_SM_1000_NS8cuda_cub10par_nosyncE - _ZN39_INTERNAL_5f34eafc_4_k_cu_a61b2011_79214cuda3std6ranges3__45__cpo4swapE)
_ZN39_INTERNAL_5f34eafc_4_k_cu_a61b2011_79214cuda3std6ranges3__45__cpo4swapE:
	.zero		1
	.type		_ZN39_INTERNAL_5f34eafc_4_k_cu_a61b2011_79216thrust24THRUST_300001_SM_1000_NS8cuda_cub10par_nosyncE,@object
	.size		_ZN39_INTERNAL_5f34eafc_4_k_cu_a61b2011_79216thrust24THRUST_300001_SM_1000_NS8cuda_cub10par_nosyncE,(_ZN39_INTERNAL_5f34eafc_4_k_cu_a61b2011_79216thrust24THRUST_300001_SM_1000_NS3seqE - _ZN39_INTERNAL_5f34eafc_4_k_cu_a61b2011_79216thrust24THRUST_300001_SM_1000_NS8cuda_cub10par_nosyncE)
_ZN39_INTERNAL_5f34eafc_4_k_cu_a61b2011_79216thrust24THRUST_300001_SM_1000_NS8cuda_cub10par_nosyncE:
	.zero		1
	.type		_ZN39_INTERNAL_5f34eafc_4_k_cu_a61b2011_79216thrust24THRUST_300001_SM_1000_NS3seqE,@object
	.size		_ZN39_INTERNAL_5f34eafc_4_k_cu_a61b2011_79216thrust24THRUST_300001_SM_1000_NS3seqE,(_ZN39_INTERNAL_5f34eafc_4_k_cu_a61b2011_79214cuda3std3__420unreachable_sentinelE - _ZN39_INTERNAL_5f34eafc_4_k_cu_a61b2011_79216thrust24THRUST_300001_SM_1000_NS3seqE)
_ZN39_INTERNAL_5f34eafc_4_k_cu_a61b2011_79216thrust24THRUST_300001_SM_1000_NS3seqE:
	.zero		1
	.type		_ZN39_INTERNAL_5f34eafc_4_k_cu_a61b2011_79214cuda3std3__420unreachable_sentinelE,@object
	.size		_ZN39_INTERNAL_5f34eafc_4_k_cu_a61b2011_79214cuda3std3__420unreachable_sentinelE,(_ZN39_INTERNAL_5f34eafc_4_k_cu_a61b2011_79214cuda3std6ranges3__45__cpo5ssizeE - _ZN39_INTERNAL_5f34eafc_4_k_cu_a61b2011_79214cuda3std3__420unreachable_sentinelE)
_ZN39_INTERNAL_5f34eafc_4_k_cu_a61b2011_79214cuda3std3__420unreachable_sentinelE:
	.zero		1
	.type		_ZN39_INTERNAL_5f34eafc_4_k_cu_a61b2011_79214cuda3std6ranges3__45__cpo5ssizeE,@object
	.size		_ZN39_INTERNAL_5f34eafc_4_k_cu_a61b2011_79214cuda3std6ranges3__45__cpo5ssizeE,(_ZN39_INTERNAL_5f34eafc_4_k_cu_a61b2011_79216thrust24THRUST_300001_SM_1000_NS12placeholders2_3E - _ZN39_INTERNAL_5f34eafc_4_k_cu_a61b2011_79214cuda3std6ranges3__45__cpo5ssizeE)
_ZN39_INTERNAL_5f34eafc_4_k_cu_a61b2011_79214cuda3std6ranges3__45__cpo5ssizeE:
	.zero		1
	.type		_ZN39_INTERNAL_5f34eafc_4_k_cu_a61b2011_79216thrust24THRUST_300001_SM_1000_NS12placeholders2_3E,@object
	.size		_ZN39_INTERNAL_5f34eafc_4_k_cu_a61b2011_79216thrust24THRUST_300001_SM_1000_NS12placeholders2_3E,(_ZN39_INTERNAL_5f34eafc_4_k_cu_a61b2011_79214cuda3std3__45__cpo4cendE - _ZN39_INTERNAL_5f34eafc_4_k_cu_a61b2011_79216thrust24THRUST_300001_SM_1000_NS12placeholders2_3E)
_ZN39_INTERNAL_5f34eafc_4_k_cu_a61b2011_79216thrust24THRUST_300001_SM_1000_NS12placeholders2_3E:
	.zero		1
	.type		_ZN39_INTERNAL_5f34eafc_4_k_cu_a61b2011_79214cuda3std3__45__cpo4cendE,@object
	.size		_ZN39_INTERNAL_5f34eafc_4_k_cu_a61b2011_79214cuda3std3__45__cpo4cendE,(_ZN39_INTERNAL_5f34eafc_4_k_cu_a61b2011_79214cuda3std6ranges3__45__cpo4cendE - _ZN39_INTERNAL_5f34eafc_4_k_cu_a61b2011_79214cuda3std3__45__cpo4cendE)
_ZN39_INTERNAL_5f34eafc_4_k_cu_a61b2011_79214cuda3std3__45__cpo4cendE:
	.zero		1
	.type		_ZN39_INTERNAL_5f34eafc_4_k_cu_a61b2011_79214cuda3std6ranges3__45__cpo4cendE,@object
	.size		_ZN39_INTERNAL_5f34eafc_4_k_cu_a61b2011_79214cuda3std6ranges3__45__cpo4cendE,(_ZN39_INTERNAL_5f34eafc_4_k_cu_a61b2011_79216thrust24THRUST_300001_SM_1000_NS12placeholders2_7E - _ZN39_INTERNAL_5f34eafc_4_k_cu_a61b2011_79214cuda3std6ranges3__45__cpo4cendE)
_ZN39_INTERNAL_5f34eafc_4_k_cu_a61b2011_79214cuda3std6ranges3__45__cpo4cendE:
	.zero		1
	.type		_ZN39_INTERNAL_5f34eafc_4_k_cu_a61b2011_79216thrust24THRUST_300001_SM_1000_NS12placeholders2_7E,@object
	.size		_ZN39_INTERNAL_5f34eafc_4_k_cu_a61b2011_79216thrust24THRUST_300001_SM_1000_NS12placeholders2_7E,(_ZN39_INTERNAL_5f34eafc_4_k_cu_a61b2011_79214cuda3std3__45__cpo5crendE - _ZN39_INTERNAL_5f34eafc_4_k_cu_a61b2011_79216thrust24THRUST_300001_SM_1000_NS12placeholders2_7E)
_ZN39_INTERNAL_5f34eafc_4_k_cu_a61b2011_79216thrust24THRUST_300001_SM_1000_NS12placeholders2_7E:
	.zero		1
	.type		_ZN39_INTERNAL_5f34eafc_4_k_cu_a61b2011_79214cuda3std3__45__cpo5crendE,@object
	.size		_ZN39_INTERNAL_5f34eafc_4_k_cu_a61b2011_79214cuda3std3__45__cpo5crendE,(_ZN39_INTERNAL_5f34eafc_4_k_cu_a61b2011_79214cuda3std6ranges3__45__cpo4prevE - _ZN39_INTERNAL_5f34eafc_4_k_cu_a61b2011_79214cuda3std3__45__cpo5crendE)
_ZN39_INTERNAL_5f34eafc_4_k_cu_a61b2011_79214cuda3std3__45__cpo5crendE:
	.zero		1
	.type		_ZN39_INTERNAL_5f34eafc_4_k_cu_a61b2011_79214cuda3std6ranges3__45__cpo4prevE,@object
	.size		_ZN39_INTERNAL_5f34eafc_4_k_cu_a61b2011_79214cuda3std6ranges3__45__cpo4prevE,(_ZN39_INTERNAL_5f34eafc_4_k_cu_a61b2011_79214cuda3std6ranges3__45__cpo9iter_moveE - _ZN39_INTERNAL_5f34eafc_4_k_cu_a61b2011_79214cuda3std6ranges3__45__cpo4prevE)
_ZN39_INTERNAL_5f34eafc_4_k_cu_a61b2011_79214cuda3std6ranges3__45__cpo4prevE:
	.zero		1
	.type		_ZN39_INTERNAL_5f34eafc_4_k_cu_a61b2011_79214cuda3std6ranges3__45__cpo9iter_moveE,@object
	.size		_ZN39_INTERNAL_5f34eafc_4_k_cu_a61b2011_79214cuda3std6ranges3__45__cpo9iter_moveE,(_ZN39_INTERNAL_5f34eafc_4_k_cu_a61b2011_79216thrust24THRUST_300001_SM_1000_NS6system6detail10sequential3seqE - _ZN39_INTERNAL_5f34eafc_4_k_cu_a61b2011_79214cuda3std6ranges3__45__cpo9iter_moveE)
_ZN39_INTERNAL_5f34eafc_4_k_cu_a61b2011_79214cuda3std6ranges3__45__cpo9iter_moveE:
	.zero		1
	.type		_ZN39_INTERNAL_5f34eafc_4_k_cu_a61b2011_79216thrust24THRUST_300001_SM_1000_NS6system6detail10sequential3seqE,@object
	.size		_ZN39_INTERNAL_5f34eafc_4_k_cu_a61b2011_79216thrust24THRUST_300001_SM_1000_NS6system6detail10sequential3seqE,(_ZN39_INTERNAL_5f34eafc_4_k_cu_a61b2011_79216thrust24THRUST_300001_SM_1000_NS12placeholders2_9E - _ZN39_INTERNAL_5f34eafc_4_k_cu_a61b2011_79216thrust24THRUST_300001_SM_1000_NS6system6detail10sequential3seqE)
_ZN39_INTERNAL_5f34eafc_4_k_cu_a61b2011_79216thrust24THRUST_300001_SM_1000_NS6system6detail10sequential3seqE:
	.zero		1
	.type		_ZN39_INTERNAL_5f34eafc_4_k_cu_a61b2011_79216thrust24THRUST_300001_SM_1000_NS12placeholders2_9E,@object
	.size		_ZN39_INTERNAL_5f34eafc_4_k_cu_a61b2011_79216thrust24THRUST_300001_SM_1000_NS12placeholders2_9E,(_ZN39_INTERNAL_5f34eafc_4_k_cu_a61b2011_79214cuda3std3__419piecewise_constructE - _ZN39_INTERNAL_5f34eafc_4_k_cu_a61b2011_79216thrust24THRUST_300001_SM_1000_NS12placeholders2_9E)
_ZN39_INTERNAL_5f34eafc_4_k_cu_a61b2011_79216thrust24THRUST_300001_SM_1000_NS12placeholders2_9E:
	.zero		1
	.type		_ZN39_INTERNAL_5f34eafc_4_k_cu_a61b2011_79214cuda3std3__419piecewise_constructE,@object
	.size		_ZN39_INTERNAL_5f34eafc_4_k_cu_a61b2011_79214cuda3std3__419piecewise_constructE,(_ZN39_INTERNAL_5f34eafc_4_k_cu_a61b2011_79214cuda3std6ranges3__45__cpo5cdataE - _ZN39_INTERNAL_5f34eafc_4_k_cu_a61b2011_79214cuda3std3__419piecewise_constructE)
_ZN39_INTERNAL_5f34eafc_4_k_cu_a61b2011_79214cuda3std3__419piecewise_constructE:
	.zero		1
	.type		_ZN39_INTERNAL_5f34eafc_4_k_cu_a61b2011_79214cuda3std6ranges3__45__cpo5cdataE,@object
	.size		_ZN39_INTERNAL_5f34eafc_4_k_cu_a61b2011_79214cuda3std6ranges3__45__cpo5cdataE,(_ZN39_INTERNAL_5f34eafc_4_k_cu_a61b2011_79216thrust24THRUST_300001_SM_1000_NS12placeholders2_1E - _ZN39_INTERNAL_5f34eafc_4_k_cu_a61b2011_79214cuda3std6ranges3__45__cpo5cdataE)
_ZN39_INTERNAL_5f34eafc_4_k_cu_a61b2011_79214cuda3std6ranges3__45__cpo5cdataE:
	.zero		1
	.type		_ZN39_INTERNAL_5f34eafc_4_k_cu_a61b2011_79216thrust24THRUST_300001_SM_1000_NS12placeholders2_1E,@object
	.size		_ZN39_INTERNAL_5f34eafc_4_k_cu_a61b2011_79216thrust24THRUST_300001_SM_1000_NS12placeholders2_1E,(_ZN39_INTERNAL_5f34eafc_4_k_cu_a61b2011_79214cuda3std3__45__cpo3endE - _ZN39_INTERNAL_5f34eafc_4_k_cu_a61b2011_79216thrust24THRUST_300001_SM_1000_NS12placeholders2_1E)
_ZN39_INTERNAL_5f34eafc_4_k_cu_a61b2011_79216thrust24THRUST_300001_SM_1000_NS12placeholders2_1E:
	.zero		1
	.type		_ZN39_INTERNAL_5f34eafc_4_k_cu_a61b2011_79214cuda3std3__45__cpo3endE,@object
	.size		_ZN39_INTERNAL_5f34eafc_4_k_cu_a61b2011_79214cuda3std3__45__cpo3endE,(_ZN39_INTERNAL_5f34eafc_4_k_cu_a61b2011_79214cuda3std6ranges3__45__cpo3endE - _ZN39_INTERNAL_5f34eafc_4_k_cu_a61b2011_79214cuda3std3__45__cpo3endE)
_ZN39_INTERNAL_5f34eafc_4_k_cu_a61b2011_79214cuda3std3__45__cpo3endE:
	.zero		1
	.type		_ZN39_INTERNAL_5f34eafc_4_k_cu_a61b2011_79214cuda3std6ranges3__45__cpo3endE,@object
	.size		_ZN39_INTERNAL_5f34eafc_4_k_cu_a61b2011_79214cuda3std6ranges3__45__cpo3endE,(_ZN39_INTERNAL_5f34eafc_4_k_cu_a61b2011_79216thrust24THRUST_300001_SM_1000_NS12placeholders2_5E - _ZN39_INTERNAL_5f34eafc_4_k_cu_a61b2011_79214cuda3std6ranges3__45__cpo3endE)
_ZN39_INTERNAL_5f34eafc_4_k_cu_a61b2011_79214cuda3std6ranges3__45__cpo3endE:
	.zero		1
	.type		_ZN39_INTERNAL_5f34eafc_4_k_cu_a61b2011_79216thrust24THRUST_300001_SM_1000_NS12placeholders2_5E,@object
	.size		_ZN39_INTERNAL_5f34eafc_4_k_cu_a61b2011_79216thrust24THRUST_300001_SM_1000_NS12placeholders2_5E,(_ZN39_INTERNAL_5f34eafc_4_k_cu_a61b2011_79214cuda3std3__45__cpo4rendE - _ZN39_INTERNAL_5f34eafc_4_k_cu_a61b2011_79216thrust24THRUST_300001_SM_1000_NS12placeholders2_5E)
_ZN39_INTERNAL_5f34eafc_4_k_cu_a61b2011_79216thrust24THRUST_300001_SM_1000_NS12placeholders2_5E:
	.zero		1
	.type		_ZN39_INTERNAL_5f34eafc_4_k_cu_a61b2011_79214cuda3std3__45__cpo4rendE,@object
	.size		_ZN39_INTERNAL_5f34eafc_4_k_cu_a61b2011_79214cuda3std3__45__cpo4rendE,(_ZN39_INTERNAL_5f34eafc_4_k_cu_a61b2011_79214cuda3std6ranges3__45__cpo9iter_swapE - _ZN39_INTERNAL_5f34eafc_4_k_cu_a61b2011_79214cuda3std3__45__cpo4rendE)
_ZN39_INTERNAL_5f34eafc_4_k_cu_a61b2011_79214cuda3std3__45__cpo4rendE:
	.zero		1
	.type		_ZN39_INTERNAL_5f34eafc_4_k_cu_a61b2011_79214cuda3std6ranges3__45__cpo9iter_swapE,@object
	.size		_ZN39_INTERNAL_5f34eafc_4_k_cu_a61b2011_79214cuda3std6ranges3__45__cpo9iter_swapE,(_ZN39_INTERNAL_5f34eafc_4_k_cu_a61b2011_79214cuda3std3__48unexpectE - _ZN39_INTERNAL_5f34eafc_4_k_cu_a61b2011_79214cuda3std6ranges3__45__cpo9iter_swapE)
_ZN39_INTERNAL_5f34eafc_4_k_cu_a61b2011_79214cuda3std6ranges3__45__cpo9iter_swapE:
	.zero		1
	.type		_ZN39_INTERNAL_5f34eafc_4_k_cu_a61b2011_79214cuda3std3__48unexpectE,@object
	.size		_ZN39_INTERNAL_5f34eafc_4_k_cu_a61b2011_79214cuda3std3__48unexpectE,(_ZN39_INTERNAL_5f34eafc_4_k_cu_a61b2011_79216thrust24THRUST_300001_SM_1000_NS8cuda_cub3parE - _ZN39_INTERNAL_5f34eafc_4_k_cu_a61b2011_79214cuda3std3__48unexpectE)
_ZN39_INTERNAL_5f34eafc_4_k_cu_a61b2011_79214cuda3std3__48unexpectE:
	.zero		1
	.type		_ZN39_INTERNAL_5f34eafc_4_k_cu_a61b2011_79216thrust24THRUST_300001_SM_1000_NS8cuda_cub3parE,@object
	.size		_ZN39_INTERNAL_5f34eafc_4_k_cu_a61b2011_79216thrust24THRUST_300001_SM_1000_NS8cuda_cub3parE,(.L_29 - _ZN39_INTERNAL_5f34eafc_4_k_cu_a61b2011_79216thrust24THRUST_300001_SM_1000_NS8cuda_cub3parE)
_ZN39_INTERNAL_5f34eafc_4_k_cu_a61b2011_79216thrust24THRUST_300001_SM_1000_NS8cuda_cub3parE:
	.zero		1
.L_29:


//--------------------- .nv.constant0._ZN3cub18CUB_300001_SM_10006detail11EmptyKernelIvEEvv --------------------------
	.section	.nv.constant0._ZN3cub18CUB_300001_SM_10006detail11EmptyKernelIvEEvv,"a",@progbits
	.sectionflags	@""
	.align	4
.nv.constant0._ZN3cub18CUB_300001_SM_10006detail11EmptyKernelIvEEvv:
	.zero		896


//--------------------- SYMBOLS --------------------------

	.type		.nv.reservedSmem.offset0,@object
	.size		.nv.reservedSmem.offset0,0x4
